	.headerflags	@"EF_CUDA_TEXMODE_UNIFIED EF_CUDA_64BIT_ADDRESS EF_CUDA_ACCELERATORS EF_CUDA_SM90 EF_CUDA_VIRTUAL_SM(EF_CUDA_SM90)"
	.elftype	@"ET_EXEC"


//--------------------- .nv.info                  --------------------------
	.section	.nv.info,"",@"SHT_CUDA_INFO"
	.align	4


	//----- nvinfo : EIATTR_REGCOUNT
	.align		4
        /*0000*/ 	.byte	0x04, 0x2f
        /*0002*/ 	.short	(.L_2 - .L_1)
	.align		4
.L_1:
        /*0004*/ 	.word	index@(triton_poi_fused_add_log_pow_0)
        /*0008*/ 	.word	0x00000010


	//----- nvinfo : EIATTR_MIN_STACK_SIZE
	.align		4
.L_2:
        /*000c*/ 	.byte	0x04, 0x12
        /*000e*/ 	.short	(.L_4 - .L_3)
	.align		4
.L_3:
        /*0010*/ 	.word	index@(triton_poi_fused_add_log_pow_0)
        /*0014*/ 	.word	0x00000000


	//----- nvinfo : EIATTR_FRAME_SIZE
	.align		4
.L_4:
        /*0018*/ 	.byte	0x04, 0x11
        /*001a*/ 	.short	(.L_6 - .L_5)
	.align		4
.L_5:
        /*001c*/ 	.word	index@(triton_poi_fused_add_log_pow_0)
        /*0020*/ 	.word	0x00000000


	//----- nvinfo : EIATTR_MIN_STACK_SIZE
	.align		4
.L_6:
        /*0024*/ 	.byte	0x04, 0x12
        /*0026*/ 	.short	(.L_8 - .L_7)
	.align		4
.L_7:
        /*0028*/ 	.word	index@(triton_poi_fused_add_log_pow_0)
        /*002c*/ 	.word	0x00000000
.L_8:


//--------------------- .nv.info.triton_poi_fused_add_log_pow_0 --------------------------
	.section	.nv.info.triton_poi_fused_add_log_pow_0,"",@"SHT_CUDA_INFO"
	.sectionflags	@""
	.align	4


	//----- nvinfo : EIATTR_CUDA_API_VERSION
	.align		4
        /*0000*/ 	.byte	0x04, 0x37
        /*0002*/ 	.short	(.L_10 - .L_9)
.L_9:
        /*0004*/ 	.word	0x0000007c


	//----- nvinfo : EIATTR_KPARAM_INFO
	.align		4
.L_10:
        /*0008*/ 	.byte	0x04, 0x17
        /*000a*/ 	.short	(.L_12 - .L_11)
.L_11:
        /*000c*/ 	.word	0x00000000
        /*0010*/ 	.short	0x0002
        /*0012*/ 	.short	0x0010
        /*0014*/ 	.byte	0x00, 0xf0, 0x11, 0x00


	//----- nvinfo : EIATTR_KPARAM_INFO
	.align		4
.L_12:
        /*0018*/ 	.byte	0x04, 0x17
        /*001a*/ 	.short	(.L_14 - .L_13)
.L_13:
        /*001c*/ 	.word	0x00000000
        /*0020*/ 	.short	0x0001
        /*0022*/ 	.short	0x0008
        /*0024*/ 	.byte	0x00, 0xf4, 0x21, 0x00


	//----- nvinfo : EIATTR_KPARAM_INFO
	.align		4
.L_14:
        /*0028*/ 	.byte	0x04, 0x17
        /*002a*/ 	.short	(.L_16 - .L_15)
.L_15:
        /*002c*/ 	.word	0x00000000
        /*0030*/ 	.short	0x0000
        /*0032*/ 	.short	0x0000
        /*0034*/ 	.byte	0x00, 0xf4, 0x21, 0x00


	//----- nvinfo : EIATTR_SPARSE_MMA_MASK
	.align		4
.L_16:
        /*0038*/ 	.byte	0x03, 0x50
        /*003a*/ 	.short	0x0000


	//----- nvinfo : EIATTR_MAXREG_COUNT
	.align		4
        /*003c*/ 	.byte	0x03, 0x1b
        /*003e*/ 	.short	0x00ff


	//----- nvinfo : EIATTR_EXIT_INSTR_OFFSETS
	.align		4
        /*0040*/ 	.byte	0x04, 0x1c
        /*0042*/ 	.short	(.L_18 - .L_17)


	//   ....[0]....
.L_17:
        /*0044*/ 	.word	0x00000480


	//   ....[1]....
        /*0048*/ 	.word	0x000004a0


	//----- nvinfo : EIATTR_REQNTID
	.align		4
.L_18:
        /*004c*/ 	.byte	0x04, 0x10
        /*004e*/ 	.short	(.L_20 - .L_19)
.L_19:
        /*0050*/ 	.word	0x00000080
        /*0054*/ 	.word	0x00000001
        /*0058*/ 	.word	0x00000001


	//----- nvinfo : EIATTR_CRS_STACK_SIZE
	.align		4
.L_20:
        /*005c*/ 	.byte	0x04, 0x1e
        /*005e*/ 	.short	(.L_22 - .L_21)
.L_21:
        /*0060*/ 	.word	0x00000000


	//----- nvinfo : EIATTR_CBANK_PARAM_SIZE
	.align		4
.L_22:
        /*0064*/ 	.byte	0x03, 0x19
        /*0066*/ 	.short	0x0014


	//----- nvinfo : EIATTR_PARAM_CBANK
	.align		4
        /*0068*/ 	.byte	0x04, 0x0a
        /*006a*/ 	.short	(.L_24 - .L_23)
	.align		4
.L_23:
        /*006c*/ 	.word	index@(.nv.constant0.triton_poi_fused_add_log_pow_0)
        /*0070*/ 	.short	0x0210
        /*0072*/ 	.short	0x0014


	//----- nvinfo : EIATTR_SW_WAR
	.align		4
.L_24:
        /*0074*/ 	.byte	0x04, 0x36
        /*0076*/ 	.short	(.L_26 - .L_25)
.L_25:
        /*0078*/ 	.word	0x00000008
.L_26:


//--------------------- .nv.callgraph             --------------------------
	.section	.nv.callgraph,"",@"SHT_CUDA_CALLGRAPH"
	.align	4
	.sectionentsize	8
	.align		4
        /*0000*/ 	.word	0x00000000
	.align		4
        /*0004*/ 	.word	0xffffffff
	.align		4
        /*0008*/ 	.word	0x00000000
	.align		4
        /*000c*/ 	.word	0xfffffffe
	.align		4
        /*0010*/ 	.word	0x00000000
	.align		4
        /*0014*/ 	.word	0xfffffffd
	.align		4
        /*0018*/ 	.word	0x00000000
	.align		4
        /*001c*/ 	.word	0xfffffffc


//--------------------- .nv.constant4             --------------------------
	.section	.nv.constant4,"a",@progbits
	.align	8
	.align		8
.nv.constant4:
        /*0000*/ 	.dword	_$_str


//--------------------- .text.triton_poi_fused_add_log_pow_0 --------------------------
	.section	.text.triton_poi_fused_add_log_pow_0,"ax",@progbits
	.align	128
        .global         triton_poi_fused_add_log_pow_0
        .type           triton_poi_fused_add_log_pow_0,@function
        .size           triton_poi_fused_add_log_pow_0,(.L_x_3 - triton_poi_fused_add_log_pow_0)
        .other          triton_poi_fused_add_log_pow_0,@"STO_CUDA_ENTRY STV_DEFAULT"
triton_poi_fused_add_log_pow_0:
.text.triton_poi_fused_add_log_pow_0:
[----:B------:R-:W0:Y:S02]  /*0000*/  LDC R1, c[0x0][0x28] ;  /* 0x00000a00ff017b82 */ /* 0x000e240000000800 */
[----:B------:R-:W1:Y:S01]  /*0010*/  S2R R0, SR_TID.X ;  /* 0x0000000000007919 */ /* 0x000e620000002100 */
[----:B------:R-:W-:Y:S01]  /*0020*/  ULDC.64 UR4, c[0x0][0x208] ;  /* 0x0000820000047ab9 */ /* 0x000fe20000000a00 */
[----:B------:R-:W-:Y:S01]  /*0030*/  BSSY B0, `(.L_x_0) ;  /* 0x000000b000007945 */ /* 0x000fe20003800000 */
[----:B------:R-:W-:Y:S01]  /*0040*/  CS2R R4, SRZ ;  /* 0x0000000000047805 */ /* 0x000fe2000001ff00 */
[----:B------:R-:W2:Y:S01]  /*0050*/  S2R R3, SR_CTAID.X ;  /* 0x0000000000037919 */ /* 0x000ea20000002500 */
[----:B-1----:R-:W-:-:S04]  /*0060*/  SHF.L.U32 R0, R0, 0x1, RZ ;  /* 0x0000000100007819 */ /* 0x002fc800000006ff */
[----:B------:R-:W-:-:S04]  /*0070*/  LOP3.LUT R0, R0, 0xfe, RZ, 0xc0, !PT ;  /* 0x000000fe00007812 */ /* 0x000fc800078ec0ff */
[----:B--2---:R-:W-:-:S04]  /*0080*/  LEA R0, R3, R0, 0x8 ;  /* 0x0000000003007211 */ /* 0x004fc800078e40ff */
[----:B------:R-:W-:-:S13]  /*0090*/  ISETP.GE.AND P0, PT, R0, 0x100, PT ;  /* 0x000001000000780c */ /* 0x000fda0003f06270 */
[----:B------:R-:W-:Y:S05]  /*00a0*/  @P0 BRA `(.L_x_1) ;  /* 0x00000000000c0947 */ /* 0x000fea0003800000 */
[----:B------:R-:W1:Y:S02]  /*00b0*/  LDC.64 R2, c[0x0][0x210] ;  /* 0x00008400ff027b82 */ /* 0x000e640000000a00 */
[----:B-1----:R-:W-:-:S05]  /*00c0*/  IMAD.WIDE R2, R0, 0x4, R2 ;  /* 0x0000000400027825 */ /* 0x002fca00078e0202 */
[----:B------:R1:W5:Y:S02]  /*00d0*/  LDG.E.64 R4, desc[UR4][R2.64] ;  /* 0x0000000402047981 */ /* 0x000364000c1e1b00 */
.L_x_1:
[----:B------:R-:W-:Y:S05]  /*00e0*/  BSYNC B0 ;  /* 0x0000000000007941 */ /* 0x000fea0003800000 */
.L_x_0:
[----:B-1---5:R-:W-:Y:S01]  /*00f0*/  FFMA R3, R4, R4, 1 ;  /* 0x3f80000004037423 */ /* 0x022fe20000000004 */
[----:B------:R-:W-:Y:S01]  /*0100*/  FFMA R2, R5, R5, 1 ;  /* 0x3f80000005027423 */ /* 0x000fe20000000005 */
[----:B------:R-:W-:Y:S01]  /*0110*/  HFMA2.MMA R7, -RZ, RZ, 1.5048828125, 33.21875 ;  /* 0x3e055027ff077435 */ /* 0x000fe200000001ff */
[----:B------:R-:W-:Y:S02]  /*0120*/  ULDC.64 UR6, c[0x0][0x218] ;  /* 0x0000860000067ab9 */ /* 0x000fe40000000a00 */
[----:B------:R-:W-:Y:S02]  /*0130*/  FSETP.GEU.AND P1, PT, R3, 1.175494350822287508e-38, PT ;  /* 0x008000000300780b */ /* 0x000fe40003f2e000 */
[----:B------:R-:W-:-:S04]  /*0140*/  FSETP.GEU.AND P2, PT, R2, 1.175494350822287508e-38, PT ;  /* 0x008000000200780b */ /* 0x000fc80003f4e000 */
[----:B------:R-:W-:-:S07]  /*0150*/  FSEL R9, RZ, -23, P2 ;  /* 0xc1b80000ff097808 */ /* 0x000fce0001000000 */
[----:B------:R-:W-:Y:S02]  /*0160*/  @!P1 FMUL R3, R3, 8388608 ;  /* 0x4b00000003039820 */ /* 0x000fe40000400000 */
[----:B------:R-:W-:-:S03]  /*0170*/  @!P2 FMUL R2, R2, 8388608 ;  /* 0x4b0000000202a820 */ /* 0x000fc60000400000 */
[----:B------:R-:W-:Y:S02]  /*0180*/  IADD3 R4, R3, -0x3f2aaaab, RZ ;  /* 0xc0d5555503047810 */ /* 0x000fe40007ffe0ff */
[----:B------:R-:W-:Y:S02]  /*0190*/  IADD3 R5, R2, -0x3f2aaaab, RZ ;  /* 0xc0d5555502057810 */ /* 0x000fe40007ffe0ff */
[----:B------:R-:W-:Y:S02]  /*01a0*/  LOP3.LUT R8, R4, 0xff800000, RZ, 0xc0, !PT ;  /* 0xff80000004087812 */ /* 0x000fe400078ec0ff */
[----:B------:R-:W-:Y:S02]  /*01b0*/  LOP3.LUT R11, R5, 0xff800000, RZ, 0xc0, !PT ;  /* 0xff800000050b7812 */ /* 0x000fe400078ec0ff */
[----:B------:R-:W-:Y:S02]  /*01c0*/  IADD3 R5, R3, -R8, RZ ;  /* 0x8000000803057210 */ /* 0x000fe40007ffe0ff */
[----:B------:R-:W-:-:S02]  /*01d0*/  IADD3 R4, R2, -R11, RZ ;  /* 0x8000000b02047210 */ /* 0x000fc40007ffe0ff */
[----:B------:R-:W-:Y:S01]  /*01e0*/  ISETP.GE.U32.AND P3, PT, R3, 0x7f800000, PT ;  /* 0x7f8000000300780c */ /* 0x000fe20003f66070 */
[----:B------:R-:W-:Y:S01]  /*01f0*/  FADD R5, R5, -1 ;  /* 0xbf80000005057421 */ /* 0x000fe20000000000 */
[----:B------:R-:W-:Y:S01]  /*0200*/  FSETP.NEU.AND P2, PT, R3, RZ, PT ;  /* 0x000000ff0300720b */ /* 0x000fe20003f4d000 */
[----:B------:R-:W-:Y:S02]  /*0210*/  FADD R4, R4, -1 ;  /* 0xbf80000004047421 */ /* 0x000fe40000000000 */
[CC--:B------:R-:W-:Y:S02]  /*0220*/  FFMA.FTZ R6, R5.reuse, -R7.reuse, 0.14084610342979431152 ;  /* 0x3e1039f605067423 */ /* 0x0c0fe40000010807 */
[C---:B------:R-:W-:Y:S02]  /*0230*/  FFMA.FTZ R7, R4.reuse, -R7, 0.14084610342979431152 ;  /* 0x3e1039f604077423 */ /* 0x040fe40000010807 */
[----:B------:R-:W-:Y:S02]  /*0240*/  FFMA.FTZ R6, R5, R6, -0.12148627638816833496 ;  /* 0xbdf8cdcc05067423 */ /* 0x000fe40000010006 */
[----:B------:R-:W-:-:S02]  /*0250*/  FFMA.FTZ R7, R4, R7, -0.12148627638816833496 ;  /* 0xbdf8cdcc04077423 */ /* 0x000fc40000010007 */
[C---:B------:R-:W-:Y:S02]  /*0260*/  FFMA.FTZ R6, R5.reuse, R6, 0.13980610668659210205 ;  /* 0x3e0f295505067423 */ /* 0x040fe40000010006 */
[C---:B------:R-:W-:Y:S02]  /*0270*/  FFMA.FTZ R7, R4.reuse, R7, 0.13980610668659210205 ;  /* 0x3e0f295504077423 */ /* 0x040fe40000010007 */
[C---:B------:R-:W-:Y:S02]  /*0280*/  FFMA.FTZ R6, R5.reuse, R6, -0.16684235632419586182 ;  /* 0xbe2ad8b905067423 */ /* 0x040fe40000010006 */
[C---:B------:R-:W-:Y:S02]  /*0290*/  FFMA.FTZ R7, R4.reuse, R7, -0.16684235632419586182 ;  /* 0xbe2ad8b904077423 */ /* 0x040fe40000010007 */
[C---:B------:R-:W-:Y:S01]  /*02a0*/  FFMA.FTZ R10, R5.reuse, R6, 0.20012299716472625732 ;  /* 0x3e4ced0b050a7423 */ /* 0x040fe20000010006 */
[----:B------:R-:W-:Y:S01]  /*02b0*/  FSEL R6, RZ, -23, P1 ;  /* 0xc1b80000ff067808 */ /* 0x000fe20000800000 */
[----:B------:R-:W-:Y:S01]  /*02c0*/  FFMA.FTZ R7, R4, R7, 0.20012299716472625732 ;  /* 0x3e4ced0b04077423 */ /* 0x000fe20000010007 */
[----:B------:R-:W-:Y:S01]  /*02d0*/  ISETP.GE.U32.AND P1, PT, R2, 0x7f800000, PT ;  /* 0x7f8000000200780c */ /* 0x000fe20003f26070 */
[----:B------:R-:W-:-:S02]  /*02e0*/  FFMA.FTZ R10, R5, R10, -0.24999669194221496582 ;  /* 0xbe7fff22050a7423 */ /* 0x000fc4000001000a */
[C---:B------:R-:W-:Y:S02]  /*02f0*/  FFMA.FTZ R7, R4.reuse, R7, -0.24999669194221496582 ;  /* 0xbe7fff2204077423 */ /* 0x040fe40000010007 */
[C---:B------:R-:W-:Y:S02]  /*0300*/  FFMA.FTZ R10, R5.reuse, R10, 0.33333182334899902344 ;  /* 0x3eaaaa78050a7423 */ /* 0x040fe4000001000a */
[C---:B------:R-:W-:Y:S01]  /*0310*/  FFMA.FTZ R13, R4.reuse, R7, 0.33333182334899902344 ;  /* 0x3eaaaa78040d7423 */ /* 0x040fe20000010007 */
[----:B------:R-:W-:Y:S01]  /*0320*/  I2FP.F32.S32 R7, R8 ;  /* 0x0000000800077245 */ /* 0x000fe20000201400 */
[C---:B------:R-:W-:Y:S01]  /*0330*/  FFMA.FTZ R10, R5.reuse, R10, -0.5 ;  /* 0xbf000000050a7423 */ /* 0x040fe2000001000a */
[----:B------:R-:W-:Y:S01]  /*0340*/  I2FP.F32.S32 R8, R11 ;  /* 0x0000000b00087245 */ /* 0x000fe20000201400 */
[C---:B------:R-:W-:Y:S02]  /*0350*/  FFMA.FTZ R13, R4.reuse, R13, -0.5 ;  /* 0xbf000000040d7423 */ /* 0x040fe4000001000d */
[----:B------:R-:W-:Y:S01]  /*0360*/  FMUL R10, R5, R10 ;  /* 0x0000000a050a7220 */ /* 0x000fe20000400000 */
[----:B------:R-:W-:Y:S01]  /*0370*/  FFMA.FTZ R6, R7, 1.1920928955078125e-07, R6 ;  /* 0x3400000007067823 */ /* 0x000fe20000010006 */
[----:B------:R-:W-:Y:S01]  /*0380*/  FMUL R13, R4, R13 ;  /* 0x0000000d040d7220 */ /* 0x000fe20000400000 */
[----:B------:R-:W-:Y:S01]  /*0390*/  FFMA.FTZ R8, R8, 1.1920928955078125e-07, R9 ;  /* 0x3400000008087823 */ /* 0x000fe20000010009 */
[----:B------:R-:W-:-:S02]  /*03a0*/  FFMA.FTZ R5, R5, R10, R5 ;  /* 0x0000000a05057223 */ /* 0x000fc40000010005 */
[----:B------:R-:W-:Y:S01]  /*03b0*/  FFMA.FTZ R13, R4, R13, R4 ;  /* 0x0000000d040d7223 */ /* 0x000fe20000010004 */
[----:B------:R-:W-:Y:S01]  /*03c0*/  @P3 MOV R4, 0x7f800000 ;  /* 0x7f80000000043802 */ /* 0x000fe20000000f00 */
[----:B------:R-:W-:Y:S01]  /*03d0*/  FFMA.FTZ R6, R6, 0.69314718246459960938, R5 ;  /* 0x3f31721806067823 */ /* 0x000fe20000010005 */
[----:B------:R-:W-:Y:S01]  /*03e0*/  @P1 MOV R5, 0x7f800000 ;  /* 0x7f80000000051802 */ /* 0x000fe20000000f00 */
[----:B------:R-:W-:Y:S02]  /*03f0*/  FFMA.FTZ R8, R8, 0.69314718246459960938, R13 ;  /* 0x3f31721808087823 */ /* 0x000fe4000001000d */
[----:B------:R-:W-:Y:S01]  /*0400*/  @P3 FFMA.FTZ R6, R3, R4, +INF ;  /* 0x7f80000003063423 */ /* 0x000fe20000010004 */
[----:B------:R-:W-:Y:S01]  /*0410*/  SHF.R.S32.HI R3, RZ, 0x1f, R0 ;  /* 0x0000001fff037819 */ /* 0x000fe20000011400 */
[----:B------:R-:W-:Y:S01]  /*0420*/  @P1 FFMA.FTZ R8, R2, R5, +INF ;  /* 0x7f80000002081423 */ /* 0x000fe20000010005 */
[----:B------:R-:W-:Y:S02]  /*0430*/  LEA R4, P3, R0, UR6, 0x2 ;  /* 0x0000000600047c11 */ /* 0x000fe4000f8610ff */
[----:B------:R-:W-:-:S02]  /*0440*/  FSETP.NEU.AND P1, PT, R2, RZ, PT ;  /* 0x000000ff0200720b */ /* 0x000fc40003f2d000 */
[----:B------:R-:W-:Y:S02]  /*0450*/  LEA.HI.X R5, R0, UR7, R3, 0x2, P3 ;  /* 0x0000000700057c11 */ /* 0x000fe400098f1403 */
[----:B------:R-:W-:Y:S02]  /*0460*/  FSEL R6, R6, -INF , P2 ;  /* 0xff80000006067808 */ /* 0x000fe40001000000 */
[----:B------:R-:W-:Y:S01]  /*0470*/  FSEL R7, R8, -INF , P1 ;  /* 0xff80000008077808 */ /* 0x000fe20000800000 */
[----:B------:R-:W-:Y:S06]  /*0480*/  @P0 EXIT ;  /* 0x000000000000094d */ /* 0x000fec0003800000 */
[----:B------:R-:W-:Y:S01]  /*0490*/  STG.E.64 desc[UR4][R4.64], R6 ;  /* 0x0000000604007986 */ /* 0x000fe2000c101b04 */
[----:B------:R-:W-:Y:S05]  /*04a0*/  EXIT ;  /* 0x000000000000794d */ /* 0x000fea0003800000 */
.L_x_2:
[----:B------:R-:W-:-:S00]  /*04b0*/  BRA `(.L_x_2) ;  /* 0xfffffffc00fc7947 */ /* 0x000fc0000383ffff */
[----:B------:R-:W-:-:S00]  /*04c0*/  NOP ;  /* 0x0000000000007918 */ /* 0x000fc00000000000 */
        /* <DEDUP_REMOVED lines=11> */
.L_x_3:


//--------------------- .nv.global.init           --------------------------
	.section	.nv.global.init,"aw",@progbits
.nv.global.init:
	.type		_$_str,@object
	.size		_$_str,(.L_0 - _$_str)
_$_str:
        /*0000*/ 	.byte	0x5f, 0x5f, 0x43, 0x55, 0x44, 0x41, 0x5f, 0x46, 0x54, 0x5a, 0x00
.L_0:


//--------------------- .nv.constant0.triton_poi_fused_add_log_pow_0 --------------------------
	.section	.nv.constant0.triton_poi_fused_add_log_pow_0,"a",@progbits
	.sectionflags	@""
	.align	4
.nv.constant0.triton_poi_fused_add_log_pow_0:
	.zero		548
